//
// Generated by NVIDIA NVVM Compiler
//
// Compiler Build ID: CL-36424714
// Cuda compilation tools, release 13.0, V13.0.88
// Based on NVVM 20.0.0
//

.version 9.0
.target sm_100
.address_size 64

	// .globl	_Z9reduce_v5ILi128EEvPKfPf
// _ZZ9reduce_v5ILi128EEvPKfPfE5sdata has been demoted

.visible .entry _Z9reduce_v5ILi128EEvPKfPf(
	.param .u64 .ptr .align 1 _Z9reduce_v5ILi128EEvPKfPf_param_0,
	.param .u64 .ptr .align 1 _Z9reduce_v5ILi128EEvPKfPf_param_1
)
{
	.reg .pred 	%p<5>;
	.reg .b32 	%r<9>;
	.reg .b32 	%f<22>;
	.reg .b64 	%rd<9>;
	// demoted variable
	.shared .align 4 .b8 _ZZ9reduce_v5ILi128EEvPKfPfE5sdata[512];
	ld.param.u64 	%rd2, [_Z9reduce_v5ILi128EEvPKfPf_param_0];
	ld.param.u64 	%rd1, [_Z9reduce_v5ILi128EEvPKfPf_param_1];
	cvta.to.global.u64 	%rd3, %rd2;
	mov.u32 	%r1, %tid.x;
	mov.u32 	%r2, %ctaid.x;
	shl.b32 	%r4, %r2, 8;
	add.s32 	%r5, %r4, %r1;
	mul.wide.s32 	%rd4, %r5, 4;
	add.s64 	%rd5, %rd3, %rd4;
	ld.global.f32 	%f4, [%rd5];
	ld.global.f32 	%f5, [%rd5+512];
	add.f32 	%f6, %f4, %f5;
	shl.b32 	%r6, %r1, 2;
	mov.u32 	%r7, _ZZ9reduce_v5ILi128EEvPKfPfE5sdata;
	add.s32 	%r3, %r7, %r6;
	st.shared.f32 	[%r3], %f6;
	bar.sync 	0;
	setp.gt.u32 	%p1, %r1, 63;
	@%p1 bra 	$L__BB0_2;
	ld.shared.f32 	%f7, [%r3];
	add.f32 	%f8, %f7, %f7;
	st.shared.f32 	[%r3], %f8;
$L__BB0_2:
	bar.sync 	0;
	setp.gt.u32 	%p2, %r1, 31;
	@%p2 bra 	$L__BB0_7;
	ld.volatile.shared.f32 	%f21, [%r3];
	mov.u32 	%r8, %ntid.x;
	setp.lt.u32 	%p3, %r8, 64;
	@%p3 bra 	$L__BB0_5;
	ld.volatile.shared.f32 	%f9, [%r3+128];
	add.f32 	%f21, %f21, %f9;
	bar.warp.sync 	-1;
	st.volatile.shared.f32 	[%r3], %f21;
	bar.warp.sync 	-1;
$L__BB0_5:
	ld.volatile.shared.f32 	%f10, [%r3+64];
	add.f32 	%f11, %f21, %f10;
	bar.warp.sync 	-1;
	st.volatile.shared.f32 	[%r3], %f11;
	bar.warp.sync 	-1;
	ld.volatile.shared.f32 	%f12, [%r3+32];
	add.f32 	%f13, %f11, %f12;
	bar.warp.sync 	-1;
	st.volatile.shared.f32 	[%r3], %f13;
	bar.warp.sync 	-1;
	ld.volatile.shared.f32 	%f14, [%r3+16];
	add.f32 	%f15, %f13, %f14;
	bar.warp.sync 	-1;
	st.volatile.shared.f32 	[%r3], %f15;
	bar.warp.sync 	-1;
	ld.volatile.shared.f32 	%f16, [%r3+8];
	add.f32 	%f17, %f15, %f16;
	bar.warp.sync 	-1;
	st.volatile.shared.f32 	[%r3], %f17;
	bar.warp.sync 	-1;
	ld.volatile.shared.f32 	%f18, [%r3+4];
	add.f32 	%f19, %f17, %f18;
	bar.warp.sync 	-1;
	st.volatile.shared.f32 	[%r3], %f19;
	bar.warp.sync 	-1;
	setp.ne.s32 	%p4, %r1, 0;
	@%p4 bra 	$L__BB0_7;
	ld.shared.f32 	%f20, [_ZZ9reduce_v5ILi128EEvPKfPfE5sdata];
	cvta.to.global.u64 	%rd6, %rd1;
	mul.wide.u32 	%rd7, %r2, 4;
	add.s64 	%rd8, %rd6, %rd7;
	st.global.f32 	[%rd8], %f20;
$L__BB0_7:
	ret;

}


// ===== COMPILED SASS (sm_100) =====

	.target	sm_100

	.elftype	@"ET_EXEC"


//--------------------- .note.nv.tkinfo           --------------------------
	.section	.note.nv.tkinfo,"",@"SHT_NOTE"
	.sectionflags	@"SHF_NOTE_NV_TKINFO"
	.tkinfo
        /*0018*/ 	.word	0x00000002
        /*0030*/ 	.string	""
        /*0030*/ 	.string	"ptxas"
        /*0030*/ 	.string	"Cuda compilation tools, release 13.0, V13.0.88"
        /*0030*/ 	.string	"Build cuda_13.0.r13.0/compiler.36424714_0"
        /*0030*/ 	.string	"-arch sm_100 -m 64 "



//--------------------- .note.nv.cuinfo           --------------------------
	.section	.note.nv.cuinfo,"",@"SHT_NOTE"
	.sectionflags	@"SHF_NOTE_NV_CUINFO"
        /*0018*/ 	.short	0x0002
        /*001a*/ 	.short	0x0064
        /*001c*/ 	.short	0x0082
	.zero		2


//--------------------- .nv.info                  --------------------------
	.section	.nv.info,"",@"SHT_CUDA_INFO"
	.align	4


	//----- nvinfo : EIATTR_REGCOUNT
	.align		4
        /*0000*/ 	.byte	0x04, 0x2f
        /*0002*/ 	.short	(.L_1 - .L_0)
	.align		4
.L_0:
        /*0004*/ 	.word	index@(_Z9reduce_v5ILi128EEvPKfPf)
        /*0008*/ 	.word	0x0000000c


	//----- nvinfo : EIATTR_FRAME_SIZE
	.align		4
.L_1:
        /*000c*/ 	.byte	0x04, 0x11
        /*000e*/ 	.short	(.L_3 - .L_2)
	.align		4
.L_2:
        /*0010*/ 	.word	index@(_Z9reduce_v5ILi128EEvPKfPf)
        /*0014*/ 	.word	0x00000000


	//----- nvinfo : EIATTR_MIN_STACK_SIZE
	.align		4
.L_3:
        /*0018*/ 	.byte	0x04, 0x12
        /*001a*/ 	.short	(.L_5 - .L_4)
	.align		4
.L_4:
        /*001c*/ 	.word	index@(_Z9reduce_v5ILi128EEvPKfPf)
        /*0020*/ 	.word	0x00000000
.L_5:


//--------------------- .nv.compat                --------------------------
	.section	.nv.compat,"",@"SHT_CUDA_COMPAT_INFO"
	.align	4
        /*0000*/ 	.byte	0x02, 0x09, 0x00, 0x00, 0x02, 0x02, 0x01, 0x00, 0x02, 0x05, 0x05, 0x00, 0x03, 0x07, 0x01, 0x01
        /*0010*/ 	.byte	0x02, 0x03, 0x00, 0x00, 0x02, 0x06, 0x01, 0x00, 0x04, 0x0b, 0x08, 0x00, 0x09, 0x00, 0x00, 0x00
        /*0020*/ 	.byte	0x00, 0x00, 0x00, 0x00


//--------------------- .nv.info._Z9reduce_v5ILi128EEvPKfPf --------------------------
	.section	.nv.info._Z9reduce_v5ILi128EEvPKfPf,"",@"SHT_CUDA_INFO"
	.sectionflags	@""
	.align	4


	//----- nvinfo : EIATTR_CUDA_API_VERSION
	.align		4
        /*0000*/ 	.byte	0x04, 0x37
        /*0002*/ 	.short	(.L_7 - .L_6)
.L_6:
        /*0004*/ 	.word	0x00000082


	//----- nvinfo : EIATTR_KPARAM_INFO
	.align		4
.L_7:
        /*0008*/ 	.byte	0x04, 0x17
        /*000a*/ 	.short	(.L_9 - .L_8)
.L_8:
        /*000c*/ 	.word	0x00000000
        /*0010*/ 	.short	0x0001
        /*0012*/ 	.short	0x0008
        /*0014*/ 	.byte	0x00, 0xf5, 0x21, 0x00


	//----- nvinfo : EIATTR_KPARAM_INFO
	.align		4
.L_9:
        /*0018*/ 	.byte	0x04, 0x17
        /*001a*/ 	.short	(.L_11 - .L_10)
.L_10:
        /*001c*/ 	.word	0x00000000
        /*0020*/ 	.short	0x0000
        /*0022*/ 	.short	0x0000
        /*0024*/ 	.byte	0x00, 0xf5, 0x21, 0x00


	//----- nvinfo : EIATTR_SPARSE_MMA_MASK
	.align		4
.L_11:
        /*0028*/ 	.byte	0x03, 0x50
        /*002a*/ 	.short	0x0000


	//----- nvinfo : EIATTR_MAXREG_COUNT
	.align		4
        /*002c*/ 	.byte	0x03, 0x1b
        /*002e*/ 	.short	0x00ff


	//----- nvinfo : EIATTR_NUM_BARRIERS
	.align		4
        /*0030*/ 	.byte	0x02, 0x4c
        /*0032*/ 	.byte	0x01
	.zero		1


	//----- nvinfo : EIATTR_MERCURY_ISA_VERSION
	.align		4
        /*0034*/ 	.byte	0x03, 0x5f
        /*0036*/ 	.short	0x0101


	//----- nvinfo : EIATTR_COOP_GROUP_MASK_REGIDS
	.align		4
        /*0038*/ 	.byte	0x04, 0x29
        /*003a*/ 	.short	(.L_13 - .L_12)


	//   ....[0]....
.L_12:
        /*003c*/ 	.word	0xffffffff


	//   ....[1]....
        /*0040*/ 	.word	0xffffffff


	//   ....[2]....
        /*0044*/ 	.word	0xffffffff


	//   ....[3]....
        /*0048*/ 	.word	0xffffffff


	//   ....[4]....
        /*004c*/ 	.word	0xffffffff


	//   ....[5]....
        /*0050*/ 	.word	0xffffffff


	//   ....[6]....
        /*0054*/ 	.word	0xffffffff


	//   ....[7]....
        /*0058*/ 	.word	0xffffffff


	//   ....[8]....
        /*005c*/ 	.word	0xffffffff


	//   ....[9]....
        /*0060*/ 	.word	0xffffffff


	//   ....[10]....
        /*0064*/ 	.word	0xffffffff


	//   ....[11]....
        /*0068*/ 	.word	0xffffffff


	//----- nvinfo : EIATTR_COOP_GROUP_INSTR_OFFSETS
	.align		4
.L_13:
        /*006c*/ 	.byte	0x04, 0x28
        /*006e*/ 	.short	(.L_15 - .L_14)


	//   ....[0]....
.L_14:
        /*0070*/ 	.word	0x000001c0


	//   ....[1]....
        /*0074*/ 	.word	0x000001e0


	//   ....[2]....
        /*0078*/ 	.word	0x00000220


	//   ....[3]....
        /*007c*/ 	.word	0x00000240


	//   ....[4]....
        /*0080*/ 	.word	0x00000270


	//   ....[5]....
        /*0084*/ 	.word	0x00000290


	//   ....[6]....
        /*0088*/ 	.word	0x000002c0


	//   ....[7]....
        /*008c*/ 	.word	0x000002e0


	//   ....[8]....
        /*0090*/ 	.word	0x00000310


	//   ....[9]....
        /*0094*/ 	.word	0x00000330


	//   ....[10]....
        /*0098*/ 	.word	0x00000360


	//   ....[11]....
        /*009c*/ 	.word	0x00000380


	//----- nvinfo : EIATTR_VRC_CTA_INIT_COUNT
	.align		4
.L_15:
        /*00a0*/ 	.byte	0x02, 0x4a
	.zero		1
	.zero		1


	//----- nvinfo : EIATTR_EXIT_INSTR_OFFSETS
	.align		4
        /*00a4*/ 	.byte	0x04, 0x1c
        /*00a6*/ 	.short	(.L_17 - .L_16)


	//   ....[0]....
.L_16:
        /*00a8*/ 	.word	0x00000160


	//   ....[1]....
        /*00ac*/ 	.word	0x00000390


	//   ....[2]....
        /*00b0*/ 	.word	0x000003e0


	//----- nvinfo : EIATTR_CBANK_PARAM_SIZE
	.align		4
.L_17:
        /*00b4*/ 	.byte	0x03, 0x19
        /*00b6*/ 	.short	0x0010


	//----- nvinfo : EIATTR_PARAM_CBANK
	.align		4
        /*00b8*/ 	.byte	0x04, 0x0a
        /*00ba*/ 	.short	(.L_19 - .L_18)
	.align		4
.L_18:
        /*00bc*/ 	.word	index@(.nv.constant0._Z9reduce_v5ILi128EEvPKfPf)
        /*00c0*/ 	.short	0x0380
        /*00c2*/ 	.short	0x0010


	//----- nvinfo : EIATTR_SW_WAR
	.align		4
.L_19:
        /*00c4*/ 	.byte	0x04, 0x36
        /*00c6*/ 	.short	(.L_21 - .L_20)
.L_20:
        /*00c8*/ 	.word	0x00000008
.L_21:


//--------------------- .nv.callgraph             --------------------------
	.section	.nv.callgraph,"",@"SHT_CUDA_CALLGRAPH"
	.align	4
	.sectionentsize	8
	.align		4
        /*0000*/ 	.word	0x00000000
	.align		4
        /*0004*/ 	.word	0xffffffff
	.align		4
        /*0008*/ 	.word	0x00000000
	.align		4
        /*000c*/ 	.word	0xfffffffe
	.align		4
        /*0010*/ 	.word	0x00000000
	.align		4
        /*0014*/ 	.word	0xfffffffd
	.align		4
        /*0018*/ 	.word	0x00000000
	.align		4
        /*001c*/ 	.word	0xfffffffc


//--------------------- .text._Z9reduce_v5ILi128EEvPKfPf --------------------------
	.section	.text._Z9reduce_v5ILi128EEvPKfPf,"ax",@progbits
	.align	128
        .global         _Z9reduce_v5ILi128EEvPKfPf
        .type           _Z9reduce_v5ILi128EEvPKfPf,@function
        .size           _Z9reduce_v5ILi128EEvPKfPf,(.L_x_1 - _Z9reduce_v5ILi128EEvPKfPf)
        .other          _Z9reduce_v5ILi128EEvPKfPf,@"STO_CUDA_ENTRY STV_DEFAULT"
_Z9reduce_v5ILi128EEvPKfPf:
.text._Z9reduce_v5ILi128EEvPKfPf:
[----:B------:R-:W-:Y:S01]  /*0000*/  LDC R1, c[0x0][0x37c] ;  /* 0x0000df00ff017b82 */ /* 0x000fe20000000800 */
[----:B------:R-:W0:Y:S07]  /*0010*/  S2R R6, SR_TID.X ;  /* 0x0000000000067919 */ /* 0x000e2e0000002100 */
[----:B------:R-:W1:Y:S01]  /*0020*/  LDC.64 R2, c[0x0][0x380] ;  /* 0x0000e000ff027b82 */ /* 0x000e620000000a00 */
[----:B------:R-:W2:Y:S01]  /*0030*/  LDCU.64 UR6, c[0x0][0x358] ;  /* 0x00006b00ff0677ac */ /* 0x000ea20008000a00 */
[----:B------:R-:W0:Y:S02]  /*0040*/  S2R R9, SR_CTAID.X ;  /* 0x0000000000097919 */ /* 0x000e240000002500 */
[----:B0-----:R-:W-:-:S05]  /*0050*/  LEA R5, R9, R6, 0x8 ;  /* 0x0000000609057211 */ /* 0x001fca00078e40ff */
[----:B-1----:R-:W-:-:S05]  /*0060*/  IMAD.WIDE R2, R5, 0x4, R2 ;  /* 0x0000000405027825 */ /* 0x002fca00078e0202 */
[----:B--2---:R-:W2:Y:S04]  /*0070*/  LDG.E R0, desc[UR6][R2.64] ;  /* 0x0000000602007981 */ /* 0x004ea8000c1e1900 */
[----:B------:R-:W2:Y:S01]  /*0080*/  LDG.E R5, desc[UR6][R2.64+0x200] ;  /* 0x0002000602057981 */ /* 0x000ea2000c1e1900 */
[----:B------:R-:W0:Y:S01]  /*0090*/  S2UR UR5, SR_CgaCtaId ;  /* 0x00000000000579c3 */ /* 0x000e220000008800 */
[----:B------:R-:W-:Y:S01]  /*00a0*/  UMOV UR4, 0x400 ;  /* 0x0000040000047882 */ /* 0x000fe20000000000 */
[C---:B------:R-:W-:Y:S02]  /*00b0*/  ISETP.GT.U32.AND P0, PT, R6.reuse, 0x3f, PT ;  /* 0x0000003f0600780c */ /* 0x040fe40003f04070 */
[----:B------:R-:W-:Y:S01]  /*00c0*/  ISETP.GT.U32.AND P1, PT, R6, 0x1f, PT ;  /* 0x0000001f0600780c */ /* 0x000fe20003f24070 */
[----:B0-----:R-:W-:-:S06]  /*00d0*/  ULEA UR4, UR5, UR4, 0x18 ;  /* 0x0000000405047291 */ /* 0x001fcc000f8ec0ff */
[----:B------:R-:W-:Y:S01]  /*00e0*/  LEA R7, R6, UR4, 0x2 ;  /* 0x0000000406077c11 */ /* 0x000fe2000f8e10ff */
[----:B--2---:R-:W-:-:S05]  /*00f0*/  FADD R0, R0, R5 ;  /* 0x0000000500007221 */ /* 0x004fca0000000000 */
[----:B------:R-:W-:Y:S01]  /*0100*/  STS [R7], R0 ;  /* 0x0000000007007388 */ /* 0x000fe20000000800 */
[----:B------:R-:W-:Y:S06]  /*0110*/  BAR.SYNC.DEFER_BLOCKING 0x0 ;  /* 0x0000000000007b1d */ /* 0x000fec0000010000 */
[----:B------:R-:W0:Y:S02]  /*0120*/  @!P0 LDS R4, [R7] ;  /* 0x0000000007048984 */ /* 0x000e240000000800 */
[----:B0-----:R-:W-:-:S05]  /*0130*/  @!P0 FADD R4, R4, R4 ;  /* 0x0000000404048221 */ /* 0x001fca0000000000 */
[----:B------:R0:W-:Y:S01]  /*0140*/  @!P0 STS [R7], R4 ;  /* 0x0000000407008388 */ /* 0x0001e20000000800 */
[----:B------:R-:W-:Y:S06]  /*0150*/  BAR.SYNC.DEFER_BLOCKING 0x0 ;  /* 0x0000000000007b1d */ /* 0x000fec0000010000 */
[----:B------:R-:W-:Y:S05]  /*0160*/  @P1 EXIT ;  /* 0x000000000000194d */ /* 0x000fea0003800000 */
[----:B------:R-:W1:Y:S02]  /*0170*/  LDC R0, c[0x0][0x360] ;  /* 0x0000d800ff007b82 */ /* 0x000e640000000800 */
[----:B-1----:R-:W-:Y:S02]  /*0180*/  ISETP.GE.U32.AND P0, PT, R0, 0x40, PT ;  /* 0x000000400000780c */ /* 0x002fe40003f06070 */
[----:B------:R-:W-:Y:S11]  /*0190*/  LDS R0, [R7] ;  /* 0x0000000007007984 */ /* 0x000ff60000000800 */
[----:B------:R-:W1:Y:S02]  /*01a0*/  @P0 LDS R3, [R7+0x80] ;  /* 0x0000800007030984 */ /* 0x000e640000000800 */
[----:B-1----:R-:W-:Y:S01]  /*01b0*/  @P0 FADD R0, R0, R3 ;  /* 0x0000000300000221 */ /* 0x002fe20000000000 */
[----:B------:R-:W-:-:S04]  /*01c0*/  @P0 NOP ;  /* 0x0000000000000918 */ /* 0x000fc80000000000 */
[----:B------:R-:W-:Y:S01]  /*01d0*/  @P0 STS [R7], R0 ;  /* 0x0000000007000388 */ /* 0x000fe20000000800 */
[----:B------:R-:W-:-:S03]  /*01e0*/  @P0 NOP ;  /* 0x0000000000000918 */ /* 0x000fc60000000000 */
[----:B------:R-:W1:Y:S01]  /*01f0*/  LDS R3, [R7+0x40] ;  /* 0x0000400007037984 */ /* 0x000e620000000800 */
[----:B------:R-:W-:Y:S01]  /*0200*/  ISETP.NE.AND P0, PT, R6, RZ, PT ;  /* 0x000000ff0600720c */ /* 0x000fe20003f05270 */
[----:B-1----:R-:W-:Y:S01]  /*0210*/  FADD R2, R3, R0 ;  /* 0x0000000003027221 */ /* 0x002fe20000000000 */
[----:B------:R-:W-:-:S04]  /*0220*/  NOP ;  /* 0x0000000000007918 */ /* 0x000fc80000000000 */
[----:B------:R-:W-:Y:S01]  /*0230*/  STS [R7], R2 ;  /* 0x0000000207007388 */ /* 0x000fe20000000800 */
[----:B------:R-:W-:-:S03]  /*0240*/  NOP ;  /* 0x0000000000007918 */ /* 0x000fc60000000000 */
[----:B------:R-:W0:Y:S02]  /*0250*/  LDS R3, [R7+0x20] ;  /* 0x0000200007037984 */ /* 0x000e240000000800 */
[----:B0-----:R-:W-:Y:S01]  /*0260*/  FADD R4, R2, R3 ;  /* 0x0000000302047221 */ /* 0x001fe20000000000 */
        /* <DEDUP_REMOVED lines=16> */
[----:B------:R0:W-:Y:S01]  /*0370*/  STS [R7], R4 ;  /* 0x0000000407007388 */ /* 0x0001e20000000800 */
[----:B------:R-:W-:Y:S01]  /*0380*/  NOP ;  /* 0x0000000000007918 */ /* 0x000fe20000000000 */
[----:B------:R-:W-:Y:S05]  /*0390*/  @P0 EXIT ;  /* 0x000000000000094d */ /* 0x000fea0003800000 */
[----:B------:R-:W1:Y:S01]  /*03a0*/  LDS R5, [UR4] ;  /* 0x00000004ff057984 */ /* 0x000e620008000800 */
[----:B------:R-:W2:Y:S02]  /*03b0*/  LDC.64 R2, c[0x0][0x388] ;  /* 0x0000e200ff027b82 */ /* 0x000ea40000000a00 */
[----:B--2---:R-:W-:-:S05]  /*03c0*/  IMAD.WIDE.U32 R2, R9, 0x4, R2 ;  /* 0x0000000409027825 */ /* 0x004fca00078e0002 */
[----:B-1----:R-:W-:Y:S01]  /*03d0*/  STG.E desc[UR6][R2.64], R5 ;  /* 0x0000000502007986 */ /* 0x002fe2000c101906 */
[----:B------:R-:W-:Y:S05]  /*03e0*/  EXIT ;  /* 0x000000000000794d */ /* 0x000fea0003800000 */
.L_x_0:
[----:B------:R-:W-:-:S00]  /*03f0*/  BRA `(.L_x_0) ;  /* 0xfffffffc00fc7947 */ /* 0x000fc0000383ffff */
[----:B------:R-:W-:-:S00]  /*0400*/  NOP ;  /* 0x0000000000007918 */ /* 0x000fc00000000000 */
[----:B------:R-:W-:-:S00]  /*0410*/  NOP ;  /* 0x0000000000007918 */ /* 0x000fc00000000000 */
[----:B------:R-:W-:-:S00]  /*0420*/  NOP ;  /* 0x0000000000007918 */ /* 0x000fc00000000000 */
[----:B------:R-:W-:-:S00]  /*0430*/  NOP ;  /* 0x0000000000007918 */ /* 0x000fc00000000000 */
[----:B------:R-:W-:-:S00]  /*0440*/  NOP ;  /* 0x0000000000007918 */ /* 0x000fc00000000000 */
[----:B------:R-:W-:-:S00]  /*0450*/  NOP ;  /* 0x0000000000007918 */ /* 0x000fc00000000000 */
[----:B------:R-:W-:-:S00]  /*0460*/  NOP ;  /* 0x0000000000007918 */ /* 0x000fc00000000000 */
[----:B------:R-:W-:-:S00]  /*0470*/  NOP ;  /* 0x0000000000007918 */ /* 0x000fc00000000000 */
.L_x_1:


//--------------------- .nv.shared._Z9reduce_v5ILi128EEvPKfPf --------------------------
	.section	.nv.shared._Z9reduce_v5ILi128EEvPKfPf,"aw",@nobits
	.sectionflags	@""
	.align	4
.nv.shared._Z9reduce_v5ILi128EEvPKfPf:
	.zero		1536


//--------------------- .nv.shared.reserved.0     --------------------------
	.section	.nv.shared.reserved.0,"aw",@nobits
	.weak		__nv_reservedSMEM_offset_0_alias
	.size		__nv_reservedSMEM_offset_0_alias, 0, 64
	.other		__nv_reservedSMEM_offset_0_alias,@"STO_CUDA_RESERVED_SHARED STV_DEFAULT"
__nv_reservedSMEM_offset_0_alias:
	.zero		0
	.zero		64


//--------------------- .nv.constant0._Z9reduce_v5ILi128EEvPKfPf --------------------------
	.section	.nv.constant0._Z9reduce_v5ILi128EEvPKfPf,"a",@progbits
	.sectionflags	@""
	.align	4
.nv.constant0._Z9reduce_v5ILi128EEvPKfPf:
	.zero		912


//--------------------- SYMBOLS --------------------------

	.type		.nv.reservedSmem.offset0,@object
	.size		.nv.reservedSmem.offset0,0x4
	.type		.nv.reservedSmem.cap,@object
	.size		.nv.reservedSmem.cap,0x4
